//
// Generated by NVIDIA NVVM Compiler
//
// Compiler Build ID: CL-36424714
// Cuda compilation tools, release 13.0, V13.0.88
// Based on NVVM 20.0.0
//

.version 9.0
.target sm_100
.address_size 64

	// .globl	_Z12Add_matricesPfS_S_i

.visible .entry _Z12Add_matricesPfS_S_i(
	.param .u64 .ptr .align 1 _Z12Add_matricesPfS_S_i_param_0,
	.param .u64 .ptr .align 1 _Z12Add_matricesPfS_S_i_param_1,
	.param .u64 .ptr .align 1 _Z12Add_matricesPfS_S_i_param_2,
	.param .u32 _Z12Add_matricesPfS_S_i_param_3
)
{
	.reg .pred 	%p<2>;
	.reg .b32 	%r<14>;
	.reg .b32 	%f<4>;
	.reg .b64 	%rd<11>;

	ld.param.u64 	%rd1, [_Z12Add_matricesPfS_S_i_param_0];
	ld.param.u64 	%rd2, [_Z12Add_matricesPfS_S_i_param_1];
	ld.param.u64 	%rd3, [_Z12Add_matricesPfS_S_i_param_2];
	ld.param.u32 	%r4, [_Z12Add_matricesPfS_S_i_param_3];
	mov.u32 	%r5, %ctaid.x;
	mov.u32 	%r6, %ntid.x;
	mov.u32 	%r7, %tid.x;
	mad.lo.s32 	%r1, %r5, %r6, %r7;
	mov.u32 	%r8, %ctaid.y;
	mov.u32 	%r9, %ntid.y;
	mov.u32 	%r10, %tid.y;
	mad.lo.s32 	%r11, %r8, %r9, %r10;
	max.s32 	%r12, %r1, %r11;
	setp.ge.s32 	%p1, %r12, %r4;
	@%p1 bra 	$L__BB0_2;
	cvta.to.global.u64 	%rd4, %rd1;
	cvta.to.global.u64 	%rd5, %rd2;
	cvta.to.global.u64 	%rd6, %rd3;
	mad.lo.s32 	%r13, %r4, %r1, %r11;
	mul.wide.s32 	%rd7, %r13, 4;
	add.s64 	%rd8, %rd4, %rd7;
	ld.global.f32 	%f1, [%rd8];
	add.s64 	%rd9, %rd5, %rd7;
	ld.global.f32 	%f2, [%rd9];
	add.f32 	%f3, %f1, %f2;
	add.s64 	%rd10, %rd6, %rd7;
	st.global.f32 	[%rd10], %f3;
$L__BB0_2:
	ret;

}


// ===== COMPILED SASS (sm_100) =====

	.target	sm_100

	.elftype	@"ET_EXEC"


//--------------------- .note.nv.tkinfo           --------------------------
	.section	.note.nv.tkinfo,"",@"SHT_NOTE"
	.sectionflags	@"SHF_NOTE_NV_TKINFO"
	.tkinfo
        /*0018*/ 	.word	0x00000002
        /*0030*/ 	.string	""
        /*0030*/ 	.string	"ptxas"
        /*0030*/ 	.string	"Cuda compilation tools, release 13.0, V13.0.88"
        /*0030*/ 	.string	"Build cuda_13.0.r13.0/compiler.36424714_0"
        /*0030*/ 	.string	"-arch sm_100 -m 64 "



//--------------------- .note.nv.cuinfo           --------------------------
	.section	.note.nv.cuinfo,"",@"SHT_NOTE"
	.sectionflags	@"SHF_NOTE_NV_CUINFO"
        /*0018*/ 	.short	0x0002
        /*001a*/ 	.short	0x0064
        /*001c*/ 	.short	0x0082
	.zero		2


//--------------------- .nv.info                  --------------------------
	.section	.nv.info,"",@"SHT_CUDA_INFO"
	.align	4


	//----- nvinfo : EIATTR_REGCOUNT
	.align		4
        /*0000*/ 	.byte	0x04, 0x2f
        /*0002*/ 	.short	(.L_1 - .L_0)
	.align		4
.L_0:
        /*0004*/ 	.word	index@(_Z12Add_matricesPfS_S_i)
        /*0008*/ 	.word	0x0000000c


	//----- nvinfo : EIATTR_FRAME_SIZE
	.align		4
.L_1:
        /*000c*/ 	.byte	0x04, 0x11
        /*000e*/ 	.short	(.L_3 - .L_2)
	.align		4
.L_2:
        /*0010*/ 	.word	index@(_Z12Add_matricesPfS_S_i)
        /*0014*/ 	.word	0x00000000


	//----- nvinfo : EIATTR_MIN_STACK_SIZE
	.align		4
.L_3:
        /*0018*/ 	.byte	0x04, 0x12
        /*001a*/ 	.short	(.L_5 - .L_4)
	.align		4
.L_4:
        /*001c*/ 	.word	index@(_Z12Add_matricesPfS_S_i)
        /*0020*/ 	.word	0x00000000
.L_5:


//--------------------- .nv.compat                --------------------------
	.section	.nv.compat,"",@"SHT_CUDA_COMPAT_INFO"
	.align	4
        /*0000*/ 	.byte	0x02, 0x09, 0x00, 0x00, 0x02, 0x02, 0x01, 0x00, 0x02, 0x05, 0x05, 0x00, 0x03, 0x07, 0x01, 0x01
        /*0010*/ 	.byte	0x02, 0x03, 0x00, 0x00, 0x02, 0x06, 0x01, 0x00, 0x04, 0x0b, 0x08, 0x00, 0x09, 0x00, 0x00, 0x00
        /*0020*/ 	.byte	0x00, 0x00, 0x00, 0x00


//--------------------- .nv.info._Z12Add_matricesPfS_S_i --------------------------
	.section	.nv.info._Z12Add_matricesPfS_S_i,"",@"SHT_CUDA_INFO"
	.sectionflags	@""
	.align	4


	//----- nvinfo : EIATTR_CUDA_API_VERSION
	.align		4
        /*0000*/ 	.byte	0x04, 0x37
        /*0002*/ 	.short	(.L_7 - .L_6)
.L_6:
        /*0004*/ 	.word	0x00000082


	//----- nvinfo : EIATTR_KPARAM_INFO
	.align		4
.L_7:
        /*0008*/ 	.byte	0x04, 0x17
        /*000a*/ 	.short	(.L_9 - .L_8)
.L_8:
        /*000c*/ 	.word	0x00000000
        /*0010*/ 	.short	0x0003
        /*0012*/ 	.short	0x0018
        /*0014*/ 	.byte	0x00, 0xf0, 0x11, 0x00


	//----- nvinfo : EIATTR_KPARAM_INFO
	.align		4
.L_9:
        /*0018*/ 	.byte	0x04, 0x17
        /*001a*/ 	.short	(.L_11 - .L_10)
.L_10:
        /*001c*/ 	.word	0x00000000
        /*0020*/ 	.short	0x0002
        /*0022*/ 	.short	0x0010
        /*0024*/ 	.byte	0x00, 0xf5, 0x21, 0x00


	//----- nvinfo : EIATTR_KPARAM_INFO
	.align		4
.L_11:
        /*0028*/ 	.byte	0x04, 0x17
        /*002a*/ 	.short	(.L_13 - .L_12)
.L_12:
        /*002c*/ 	.word	0x00000000
        /*0030*/ 	.short	0x0001
        /*0032*/ 	.short	0x0008
        /*0034*/ 	.byte	0x00, 0xf5, 0x21, 0x00


	//----- nvinfo : EIATTR_KPARAM_INFO
	.align		4
.L_13:
        /*0038*/ 	.byte	0x04, 0x17
        /*003a*/ 	.short	(.L_15 - .L_14)
.L_14:
        /*003c*/ 	.word	0x00000000
        /*0040*/ 	.short	0x0000
        /*0042*/ 	.short	0x0000
        /*0044*/ 	.byte	0x00, 0xf5, 0x21, 0x00


	//----- nvinfo : EIATTR_SPARSE_MMA_MASK
	.align		4
.L_15:
        /*0048*/ 	.byte	0x03, 0x50
        /*004a*/ 	.short	0x0000


	//----- nvinfo : EIATTR_MAXREG_COUNT
	.align		4
        /*004c*/ 	.byte	0x03, 0x1b
        /*004e*/ 	.short	0x00ff


	//----- nvinfo : EIATTR_MERCURY_ISA_VERSION
	.align		4
        /*0050*/ 	.byte	0x03, 0x5f
        /*0052*/ 	.short	0x0101


	//----- nvinfo : EIATTR_VRC_CTA_INIT_COUNT
	.align		4
        /*0054*/ 	.byte	0x02, 0x4a
	.zero		1
	.zero		1


	//----- nvinfo : EIATTR_EXIT_INSTR_OFFSETS
	.align		4
        /*0058*/ 	.byte	0x04, 0x1c
        /*005a*/ 	.short	(.L_17 - .L_16)


	//   ....[0]....
.L_16:
        /*005c*/ 	.word	0x000000c0


	//   ....[1]....
        /*0060*/ 	.word	0x00000190


	//----- nvinfo : EIATTR_CBANK_PARAM_SIZE
	.align		4
.L_17:
        /*0064*/ 	.byte	0x03, 0x19
        /*0066*/ 	.short	0x001c


	//----- nvinfo : EIATTR_PARAM_CBANK
	.align		4
        /*0068*/ 	.byte	0x04, 0x0a
        /*006a*/ 	.short	(.L_19 - .L_18)
	.align		4
.L_18:
        /*006c*/ 	.word	index@(.nv.constant0._Z12Add_matricesPfS_S_i)
        /*0070*/ 	.short	0x0380
        /*0072*/ 	.short	0x001c


	//----- nvinfo : EIATTR_SW_WAR
	.align		4
.L_19:
        /*0074*/ 	.byte	0x04, 0x36
        /*0076*/ 	.short	(.L_21 - .L_20)
.L_20:
        /*0078*/ 	.word	0x00000008
.L_21:


//--------------------- .nv.callgraph             --------------------------
	.section	.nv.callgraph,"",@"SHT_CUDA_CALLGRAPH"
	.align	4
	.sectionentsize	8
	.align		4
        /*0000*/ 	.word	0x00000000
	.align		4
        /*0004*/ 	.word	0xffffffff
	.align		4
        /*0008*/ 	.word	0x00000000
	.align		4
        /*000c*/ 	.word	0xfffffffe
	.align		4
        /*0010*/ 	.word	0x00000000
	.align		4
        /*0014*/ 	.word	0xfffffffd
	.align		4
        /*0018*/ 	.word	0x00000000
	.align		4
        /*001c*/ 	.word	0xfffffffc


//--------------------- .text._Z12Add_matricesPfS_S_i --------------------------
	.section	.text._Z12Add_matricesPfS_S_i,"ax",@progbits
	.align	128
        .global         _Z12Add_matricesPfS_S_i
        .type           _Z12Add_matricesPfS_S_i,@function
        .size           _Z12Add_matricesPfS_S_i,(.L_x_1 - _Z12Add_matricesPfS_S_i)
        .other          _Z12Add_matricesPfS_S_i,@"STO_CUDA_ENTRY STV_DEFAULT"
_Z12Add_matricesPfS_S_i:
.text._Z12Add_matricesPfS_S_i:
[----:B------:R-:W-:Y:S01]  /*0000*/  LDC R1, c[0x0][0x37c] ;  /* 0x0000df00ff017b82 */ /* 0x000fe20000000800 */
[----:B------:R-:W0:Y:S07]  /*0010*/  S2R R3, SR_TID.X ;  /* 0x0000000000037919 */ /* 0x000e2e0000002100 */
[----:B------:R-:W0:Y:S01]  /*0020*/  LDC R0, c[0x0][0x360] ;  /* 0x0000d800ff007b82 */ /* 0x000e220000000800 */
[----:B------:R-:W1:Y:S01]  /*0030*/  LDCU UR6, c[0x0][0x398] ;  /* 0x00007300ff0677ac */ /* 0x000e620008000800 */
[----:B------:R-:W2:Y:S06]  /*0040*/  S2R R2, SR_TID.Y ;  /* 0x0000000000027919 */ /* 0x000eac0000002200 */
[----:B------:R-:W0:Y:S08]  /*0050*/  S2UR UR4, SR_CTAID.X ;  /* 0x00000000000479c3 */ /* 0x000e300000002500 */
[----:B------:R-:W2:Y:S08]  /*0060*/  S2UR UR5, SR_CTAID.Y ;  /* 0x00000000000579c3 */ /* 0x000eb00000002600 */
[----:B------:R-:W2:Y:S01]  /*0070*/  LDC R7, c[0x0][0x364] ;  /* 0x0000d900ff077b82 */ /* 0x000ea20000000800 */
[----:B0-----:R-:W-:-:S02]  /*0080*/  IMAD R0, R0, UR4, R3 ;  /* 0x0000000400007c24 */ /* 0x001fc4000f8e0203 */
[----:B--2---:R-:W-:-:S05]  /*0090*/  IMAD R7, R7, UR5, R2 ;  /* 0x0000000507077c24 */ /* 0x004fca000f8e0202 */
[----:B------:R-:W-:-:S04]  /*00a0*/  VIMNMX R2, PT, PT, R0, R7, !PT ;  /* 0x0000000700027248 */ /* 0x000fc80007fe0100 */
[----:B-1----:R-:W-:-:S13]  /*00b0*/  ISETP.GE.AND P0, PT, R2, UR6, PT ;  /* 0x0000000602007c0c */ /* 0x002fda000bf06270 */
[----:B------:R-:W-:Y:S05]  /*00c0*/  @P0 EXIT ;  /* 0x000000000000094d */ /* 0x000fea0003800000 */
[----:B------:R-:W0:Y:S01]  /*00d0*/  LDC.64 R2, c[0x0][0x380] ;  /* 0x0000e000ff027b82 */ /* 0x000e220000000a00 */
[----:B------:R-:W1:Y:S01]  /*00e0*/  LDCU.64 UR4, c[0x0][0x358] ;  /* 0x00006b00ff0477ac */ /* 0x000e620008000a00 */
[----:B------:R-:W-:-:S06]  /*00f0*/  IMAD R9, R0, UR6, R7 ;  /* 0x0000000600097c24 */ /* 0x000fcc000f8e0207 */
[----:B------:R-:W2:Y:S08]  /*0100*/  LDC.64 R4, c[0x0][0x388] ;  /* 0x0000e200ff047b82 */ /* 0x000eb00000000a00 */
[----:B------:R-:W3:Y:S01]  /*0110*/  LDC.64 R6, c[0x0][0x390] ;  /* 0x0000e400ff067b82 */ /* 0x000ee20000000a00 */
[----:B0-----:R-:W-:-:S06]  /*0120*/  IMAD.WIDE R2, R9, 0x4, R2 ;  /* 0x0000000409027825 */ /* 0x001fcc00078e0202 */
[----:B-1----:R-:W4:Y:S01]  /*0130*/  LDG.E R2, desc[UR4][R2.64] ;  /* 0x0000000402027981 */ /* 0x002f22000c1e1900 */
[----:B--2---:R-:W-:-:S06]  /*0140*/  IMAD.WIDE R4, R9, 0x4, R4 ;  /* 0x0000000409047825 */ /* 0x004fcc00078e0204 */
[----:B------:R-:W4:Y:S01]  /*0150*/  LDG.E R5, desc[UR4][R4.64] ;  /* 0x0000000404057981 */ /* 0x000f22000c1e1900 */
[----:B---3--:R-:W-:-:S04]  /*0160*/  IMAD.WIDE R6, R9, 0x4, R6 ;  /* 0x0000000409067825 */ /* 0x008fc800078e0206 */
[----:B----4-:R-:W-:-:S05]  /*0170*/  FADD R9, R2, R5 ;  /* 0x0000000502097221 */ /* 0x010fca0000000000 */
[----:B------:R-:W-:Y:S01]  /*0180*/  STG.E desc[UR4][R6.64], R9 ;  /* 0x0000000906007986 */ /* 0x000fe2000c101904 */
[----:B------:R-:W-:Y:S05]  /*0190*/  EXIT ;  /* 0x000000000000794d */ /* 0x000fea0003800000 */
.L_x_0:
[----:B------:R-:W-:-:S00]  /*01a0*/  BRA `(.L_x_0) ;  /* 0xfffffffc00fc7947 */ /* 0x000fc0000383ffff */
[----:B------:R-:W-:-:S00]  /*01b0*/  NOP ;  /* 0x0000000000007918 */ /* 0x000fc00000000000 */
        /* <DEDUP_REMOVED lines=12> */
.L_x_1:


//--------------------- .nv.shared.reserved.0     --------------------------
	.section	.nv.shared.reserved.0,"aw",@nobits
	.weak		__nv_reservedSMEM_offset_0_alias
	.size		__nv_reservedSMEM_offset_0_alias, 0, 64
	.other		__nv_reservedSMEM_offset_0_alias,@"STO_CUDA_RESERVED_SHARED STV_DEFAULT"
__nv_reservedSMEM_offset_0_alias:
	.zero		0
	.zero		64


//--------------------- .nv.constant0._Z12Add_matricesPfS_S_i --------------------------
	.section	.nv.constant0._Z12Add_matricesPfS_S_i,"a",@progbits
	.sectionflags	@""
	.align	4
.nv.constant0._Z12Add_matricesPfS_S_i:
	.zero		924


//--------------------- SYMBOLS --------------------------

	.type		.nv.reservedSmem.offset0,@object
	.size		.nv.reservedSmem.offset0,0x4
